	.headerflags	@"EF_CUDA_TEXMODE_UNIFIED EF_CUDA_64BIT_ADDRESS EF_CUDA_ACCELERATORS EF_CUDA_SM90 EF_CUDA_VIRTUAL_SM(EF_CUDA_SM90)"
	.elftype	@"ET_EXEC"


//--------------------- .nv.info                  --------------------------
	.section	.nv.info,"",@"SHT_CUDA_INFO"
	.align	4


	//----- nvinfo : EIATTR_REGCOUNT
	.align		4
        /*0000*/ 	.byte	0x04, 0x2f
        /*0002*/ 	.short	(.L_3 - .L_2)
	.align		4
.L_2:
        /*0004*/ 	.word	index@(triton_poi_fused__native_batch_norm_legit_no_training_add_convolution_relu_1)
        /*0008*/ 	.word	0x00000028


	//----- nvinfo : EIATTR_MIN_STACK_SIZE
	.align		4
.L_3:
        /*000c*/ 	.byte	0x04, 0x12
        /*000e*/ 	.short	(.L_5 - .L_4)
	.align		4
.L_4:
        /*0010*/ 	.word	index@(triton_poi_fused__native_batch_norm_legit_no_training_add_convolution_relu_1)
        /*0014*/ 	.word	0x00000000


	//----- nvinfo : EIATTR_FRAME_SIZE
	.align		4
.L_5:
        /*0018*/ 	.byte	0x04, 0x11
        /*001a*/ 	.short	(.L_7 - .L_6)
	.align		4
.L_6:
        /*001c*/ 	.word	index@(triton_poi_fused__native_batch_norm_legit_no_training_add_convolution_relu_1)
        /*0020*/ 	.word	0x00000000


	//----- nvinfo : EIATTR_MIN_STACK_SIZE
	.align		4
.L_7:
        /*0024*/ 	.byte	0x04, 0x12
        /*0026*/ 	.short	(.L_9 - .L_8)
	.align		4
.L_8:
        /*0028*/ 	.word	index@(triton_poi_fused__native_batch_norm_legit_no_training_add_convolution_relu_1)
        /*002c*/ 	.word	0x00000000
.L_9:


//--------------------- .nv.info.triton_poi_fused__native_batch_norm_legit_no_training_add_convolution_relu_1 --------------------------
	.section	.nv.info.triton_poi_fused__native_batch_norm_legit_no_training_add_convolution_relu_1,"",@"SHT_CUDA_INFO"
	.sectionflags	@""
	.align	4


	//----- nvinfo : EIATTR_CUDA_API_VERSION
	.align		4
        /*0000*/ 	.byte	0x04, 0x37
        /*0002*/ 	.short	(.L_11 - .L_10)
.L_10:
        /*0004*/ 	.word	0x0000007c


	//----- nvinfo : EIATTR_KPARAM_INFO
	.align		4
.L_11:
        /*0008*/ 	.byte	0x04, 0x17
        /*000a*/ 	.short	(.L_13 - .L_12)
.L_12:
        /*000c*/ 	.word	0x00000000
        /*0010*/ 	.short	0x000c
        /*0012*/ 	.short	0x0060
        /*0014*/ 	.byte	0x00, 0xf0, 0x11, 0x00


	//----- nvinfo : EIATTR_KPARAM_INFO
	.align		4
.L_13:
        /*0018*/ 	.byte	0x04, 0x17
        /*001a*/ 	.short	(.L_15 - .L_14)
.L_14:
        /*001c*/ 	.word	0x00000000
        /*0020*/ 	.short	0x000b
        /*0022*/ 	.short	0x0058
        /*0024*/ 	.byte	0x00, 0xf4, 0x21, 0x00


	//----- nvinfo : EIATTR_KPARAM_INFO
	.align		4
.L_15:
        /*0028*/ 	.byte	0x04, 0x17
        /*002a*/ 	.short	(.L_17 - .L_16)
.L_16:
        /*002c*/ 	.word	0x00000000
        /*0030*/ 	.short	0x000a
        /*0032*/ 	.short	0x0050
        /*0034*/ 	.byte	0x00, 0xf4, 0x21, 0x00


	//----- nvinfo : EIATTR_KPARAM_INFO
	.align		4
.L_17:
        /*0038*/ 	.byte	0x04, 0x17
        /*003a*/ 	.short	(.L_19 - .L_18)
.L_18:
        /*003c*/ 	.word	0x00000000
        /*0040*/ 	.short	0x0009
        /*0042*/ 	.short	0x0048
        /*0044*/ 	.byte	0x00, 0xf4, 0x21, 0x00


	//----- nvinfo : EIATTR_KPARAM_INFO
	.align		4
.L_19:
        /*0048*/ 	.byte	0x04, 0x17
        /*004a*/ 	.short	(.L_21 - .L_20)
.L_20:
        /*004c*/ 	.word	0x00000000
        /*0050*/ 	.short	0x0008
        /*0052*/ 	.short	0x0040
        /*0054*/ 	.byte	0x00, 0xf4, 0x21, 0x00


	//----- nvinfo : EIATTR_KPARAM_INFO
	.align		4
.L_21:
        /*0058*/ 	.byte	0x04, 0x17
        /*005a*/ 	.short	(.L_23 - .L_22)
.L_22:
        /*005c*/ 	.word	0x00000000
        /*0060*/ 	.short	0x0007
        /*0062*/ 	.short	0x0038
        /*0064*/ 	.byte	0x00, 0xf4, 0x21, 0x00


	//----- nvinfo : EIATTR_KPARAM_INFO
	.align		4
.L_23:
        /*0068*/ 	.byte	0x04, 0x17
        /*006a*/ 	.short	(.L_25 - .L_24)
.L_24:
        /*006c*/ 	.word	0x00000000
        /*0070*/ 	.short	0x0006
        /*0072*/ 	.short	0x0030
        /*0074*/ 	.byte	0x00, 0xf4, 0x21, 0x00


	//----- nvinfo : EIATTR_KPARAM_INFO
	.align		4
.L_25:
        /*0078*/ 	.byte	0x04, 0x17
        /*007a*/ 	.short	(.L_27 - .L_26)
.L_26:
        /*007c*/ 	.word	0x00000000
        /*0080*/ 	.short	0x0005
        /*0082*/ 	.short	0x0028
        /*0084*/ 	.byte	0x00, 0xf4, 0x21, 0x00


	//----- nvinfo : EIATTR_KPARAM_INFO
	.align		4
.L_27:
        /*0088*/ 	.byte	0x04, 0x17
        /*008a*/ 	.short	(.L_29 - .L_28)
.L_28:
        /*008c*/ 	.word	0x00000000
        /*0090*/ 	.short	0x0004
        /*0092*/ 	.short	0x0020
        /*0094*/ 	.byte	0x00, 0xf4, 0x21, 0x00


	//----- nvinfo : EIATTR_KPARAM_INFO
	.align		4
.L_29:
        /*0098*/ 	.byte	0x04, 0x17
        /*009a*/ 	.short	(.L_31 - .L_30)
.L_30:
        /*009c*/ 	.word	0x00000000
        /*00a0*/ 	.short	0x0003
        /*00a2*/ 	.short	0x0018
        /*00a4*/ 	.byte	0x00, 0xf4, 0x21, 0x00


	//----- nvinfo : EIATTR_KPARAM_INFO
	.align		4
.L_31:
        /*00a8*/ 	.byte	0x04, 0x17
        /*00aa*/ 	.short	(.L_33 - .L_32)
.L_32:
        /*00ac*/ 	.word	0x00000000
        /*00b0*/ 	.short	0x0002
        /*00b2*/ 	.short	0x0010
        /*00b4*/ 	.byte	0x00, 0xf4, 0x21, 0x00


	//----- nvinfo : EIATTR_KPARAM_INFO
	.align		4
.L_33:
        /*00b8*/ 	.byte	0x04, 0x17
        /*00ba*/ 	.short	(.L_35 - .L_34)
.L_34:
        /*00bc*/ 	.word	0x00000000
        /*00c0*/ 	.short	0x0001
        /*00c2*/ 	.short	0x0008
        /*00c4*/ 	.byte	0x00, 0xf4, 0x21, 0x00


	//----- nvinfo : EIATTR_KPARAM_INFO
	.align		4
.L_35:
        /*00c8*/ 	.byte	0x04, 0x17
        /*00ca*/ 	.short	(.L_37 - .L_36)
.L_36:
        /*00cc*/ 	.word	0x00000000
        /*00d0*/ 	.short	0x0000
        /*00d2*/ 	.short	0x0000
        /*00d4*/ 	.byte	0x00, 0xf4, 0x21, 0x00


	//----- nvinfo : EIATTR_SPARSE_MMA_MASK
	.align		4
.L_37:
        /*00d8*/ 	.byte	0x03, 0x50
        /*00da*/ 	.short	0x0000


	//----- nvinfo : EIATTR_MAXREG_COUNT
	.align		4
        /*00dc*/ 	.byte	0x03, 0x1b
        /*00de*/ 	.short	0x00ff


	//----- nvinfo : EIATTR_EXIT_INSTR_OFFSETS
	.align		4
        /*00e0*/ 	.byte	0x04, 0x1c
        /*00e2*/ 	.short	(.L_39 - .L_38)


	//   ....[0]....
.L_38:
        /*00e4*/ 	.word	0x00000e10


	//----- nvinfo : EIATTR_REQNTID
	.align		4
.L_39:
        /*00e8*/ 	.byte	0x04, 0x10
        /*00ea*/ 	.short	(.L_41 - .L_40)
.L_40:
        /*00ec*/ 	.word	0x00000080
        /*00f0*/ 	.word	0x00000001
        /*00f4*/ 	.word	0x00000001


	//----- nvinfo : EIATTR_CBANK_PARAM_SIZE
	.align		4
.L_41:
        /*00f8*/ 	.byte	0x03, 0x19
        /*00fa*/ 	.short	0x0064


	//----- nvinfo : EIATTR_PARAM_CBANK
	.align		4
        /*00fc*/ 	.byte	0x04, 0x0a
        /*00fe*/ 	.short	(.L_43 - .L_42)
	.align		4
.L_42:
        /*0100*/ 	.word	index@(.nv.constant0.triton_poi_fused__native_batch_norm_legit_no_training_add_convolution_relu_1)
        /*0104*/ 	.short	0x0210
        /*0106*/ 	.short	0x0064


	//----- nvinfo : EIATTR_SW_WAR
	.align		4
.L_43:
        /*0108*/ 	.byte	0x04, 0x36
        /*010a*/ 	.short	(.L_45 - .L_44)
.L_44:
        /*010c*/ 	.word	0x00000008
.L_45:


//--------------------- .nv.callgraph             --------------------------
	.section	.nv.callgraph,"",@"SHT_CUDA_CALLGRAPH"
	.align	4
	.sectionentsize	8
	.align		4
        /*0000*/ 	.word	0x00000000
	.align		4
        /*0004*/ 	.word	0xffffffff
	.align		4
        /*0008*/ 	.word	0x00000000
	.align		4
        /*000c*/ 	.word	0xfffffffe
	.align		4
        /*0010*/ 	.word	0x00000000
	.align		4
        /*0014*/ 	.word	0xfffffffd
	.align		4
        /*0018*/ 	.word	0x00000000
	.align		4
        /*001c*/ 	.word	0xfffffffc


//--------------------- .nv.constant4             --------------------------
	.section	.nv.constant4,"a",@progbits
	.align	8
	.align		8
.nv.constant4:
        /*0000*/ 	.dword	_$_str
	.align		8
        /*0008*/ 	.dword	_$_str_$_2


//--------------------- .text.triton_poi_fused__native_batch_norm_legit_no_training_add_convolution_relu_1 --------------------------
	.section	.text.triton_poi_fused__native_batch_norm_legit_no_training_add_convolution_relu_1,"ax",@progbits
	.align	128
        .global         triton_poi_fused__native_batch_norm_legit_no_training_add_convolution_relu_1
        .type           triton_poi_fused__native_batch_norm_legit_no_training_add_convolution_relu_1,@function
        .size           triton_poi_fused__native_batch_norm_legit_no_training_add_convolution_relu_1,(.L_x_1 - triton_poi_fused__native_batch_norm_legit_no_training_add_convolution_relu_1)
        .other          triton_poi_fused__native_batch_norm_legit_no_training_add_convolution_relu_1,@"STO_CUDA_ENTRY STV_DEFAULT"
triton_poi_fused__native_batch_norm_legit_no_training_add_convolution_relu_1:
.text.triton_poi_fused__native_batch_norm_legit_no_training_add_convolution_relu_1:
[----:B------:R-:W-:Y:S01]  /*0000*/  LDC R1, c[0x0][0x28] ;  /* 0x00000a00ff017b82 */ /* 0x000fe20000000800 */
[----:B------:R-:W1:Y:S01]  /*0010*/  S2R R0, SR_TID.X ;  /* 0x0000000000007919 */ /* 0x000e620000002100 */
[----:B------:R-:W-:-:S06]  /*0020*/  ULDC.64 UR4, c[0x0][0x208] ;  /* 0x0000820000047ab9 */ /* 0x000fcc0000000a00 */
[----:B------:R-:W2:Y:S01]  /*0030*/  LDC.64 R36, c[0x0][0x258] ;  /* 0x00009600ff247b82 */ /* 0x000ea20000000a00 */
[----:B------:R-:W3:Y:S07]  /*0040*/  S2R R17, SR_CTAID.X ;  /* 0x0000000000117919 */ /* 0x000eee0000002500 */
[----:B------:R-:W4:Y:S08]  /*0050*/  LDC.64 R24, c[0x0][0x228] ;  /* 0x00008a00ff187b82 */ /* 0x000f300000000a00 */
[----:B------:R-:W5:Y:S08]  /*0060*/  LDC.64 R22, c[0x0][0x240] ;  /* 0x00009000ff167b82 */ /* 0x000f700000000a00 */
[----:B------:R-:W2:Y:S01]  /*0070*/  LDC.64 R18, c[0x0][0x248] ;  /* 0x00009200ff127b82 */ /* 0x000ea20000000a00 */
[----:B-1----:R-:W-:-:S02]  /*0080*/  SHF.L.U32 R0, R0, 0x2, RZ ;  /* 0x0000000200007819 */ /* 0x002fc400000006ff */
[----:B---3--:R-:W-:Y:S02]  /*0090*/  SHF.R.S32.HI R2, RZ, 0x15, R17 ;  /* 0x00000015ff027819 */ /* 0x008fe40000011411 */
[----:B------:R-:W-:Y:S02]  /*00a0*/  LOP3.LUT R0, R0, 0x1fc, RZ, 0xc0, !PT ;  /* 0x000001fc00007812 */ /* 0x000fe400078ec0ff */
[----:B------:R-:W-:Y:S02]  /*00b0*/  SGXT R2, R2, 0x1 ;  /* 0x000000010202781a */ /* 0x000fe40000000200 */
[----:B------:R-:W-:-:S04]  /*00c0*/  LEA R17, R17, R0, 0xa ;  /* 0x0000000011117211 */ /* 0x000fc800078e50ff */
[----:B------:R-:W-:-:S04]  /*00d0*/  LEA.HI R2, R2, R17, RZ, 0x12 ;  /* 0x0000001102027211 */ /* 0x000fc800078f90ff */
[----:B------:R-:W-:Y:S02]  /*00e0*/  SHF.R.S32.HI R0, RZ, 0x12, R2 ;  /* 0x00000012ff007819 */ /* 0x000fe40000011402 */
[----:B------:R-:W-:Y:S02]  /*00f0*/  IADD3 R2, R2, 0x200, RZ ;  /* 0x0000020002027810 */ /* 0x000fe40007ffe0ff */
[----:B------:R-:W-:Y:S02]  /*0100*/  SHF.R.S32.HI R3, RZ, 0xf, R0 ;  /* 0x0000000fff037819 */ /* 0x000fe40000011400 */
[----:B------:R-:W-:Y:S02]  /*0110*/  SHF.R.S32.HI R2, RZ, 0x12, R2 ;  /* 0x00000012ff027819 */ /* 0x000fe40000011402 */
[----:B------:R-:W-:Y:S02]  /*0120*/  LOP3.LUT R3, R3, 0xffff, RZ, 0xc0, !PT ;  /* 0x0000ffff03037812 */ /* 0x000fe400078ec0ff */
[----:B------:R-:W-:-:S02]  /*0130*/  SHF.R.S32.HI R4, RZ, 0xf, R2 ;  /* 0x0000000fff047819 */ /* 0x000fc40000011402 */
[----:B------:R-:W-:Y:S02]  /*0140*/  LEA.HI R3, R3, R0, RZ, 0x14 ;  /* 0x0000000003037211 */ /* 0x000fe400078fa0ff */
[----:B------:R-:W-:Y:S02]  /*0150*/  LOP3.LUT R7, R4, 0xffff, RZ, 0xc0, !PT ;  /* 0x0000ffff04077812 */ /* 0x000fe400078ec0ff */
[----:B------:R-:W-:Y:S01]  /*0160*/  LOP3.LUT R3, R3, 0xfff0, RZ, 0xc0, !PT ;  /* 0x0000fff003037812 */ /* 0x000fe200078ec0ff */
[----:B------:R-:W1:Y:S01]  /*0170*/  LDC.64 R4, c[0x0][0x238] ;  /* 0x00008e00ff047b82 */ /* 0x000e620000000a00 */
[----:B------:R-:W-:Y:S02]  /*0180*/  LEA.HI R6, R7, R2, RZ, 0x14 ;  /* 0x0000000207067211 */ /* 0x000fe400078fa0ff */
[----:B------:R-:W-:Y:S02]  /*0190*/  IADD3 R3, RZ, -R3, RZ ;  /* 0x80000003ff037210 */ /* 0x000fe40007ffe0ff */
[----:B------:R-:W-:-:S02]  /*01a0*/  LOP3.LUT R6, R6, 0xfff0, RZ, 0xc0, !PT ;  /* 0x0000fff006067812 */ /* 0x000fc400078ec0ff */
[----:B------:R-:W-:Y:S02]  /*01b0*/  PRMT R3, R3, 0x7710, RZ ;  /* 0x0000771003037816 */ /* 0x000fe400000000ff */
[----:B------:R-:W-:Y:S02]  /*01c0*/  IADD3 R6, RZ, -R6, RZ ;  /* 0x80000006ff067210 */ /* 0x000fe40007ffe0ff */
[----:B------:R-:W-:Y:S02]  /*01d0*/  IADD3 R0, R0, R3, RZ ;  /* 0x0000000300007210 */ /* 0x000fe40007ffe0ff */
[----:B------:R-:W-:Y:S02]  /*01e0*/  PRMT R3, R6, 0x7710, RZ ;  /* 0x0000771006037816 */ /* 0x000fe400000000ff */
[----:B------:R-:W-:Y:S02]  /*01f0*/  PRMT R27, R0, 0x9910, RZ ;  /* 0x00009910001b7816 */ /* 0x000fe400000000ff */
[----:B------:R-:W-:-:S04]  /*0200*/  IADD3 R2, R2, R3, RZ ;  /* 0x0000000302027210 */ /* 0x000fc80007ffe0ff */
[----:B------:R-:W-:Y:S01]  /*0210*/  PRMT R3, R2, 0x9910, RZ ;  /* 0x0000991002037816 */ /* 0x000fe200000000ff */
[----:B-1----:R-:W-:-:S04]  /*0220*/  IMAD.WIDE R6, R27, 0x4, R4 ;  /* 0x000000041b067825 */ /* 0x002fc800078e0204 */
[----:B------:R-:W-:Y:S01]  /*0230*/  IMAD.WIDE R8, R3, 0x4, R4 ;  /* 0x0000000403087825 */ /* 0x000fe200078e0204 */
[----:B------:R-:W3:Y:S01]  /*0240*/  LDG.E.EL R15, desc[UR4][R6.64] ;  /* 0x00000004060f7981 */ /* 0x000ee2000c2e1900 */
[----:B------:R-:W1:Y:S03]  /*0250*/  LDC.64 R4, c[0x0][0x230] ;  /* 0x00008c00ff047b82 */ /* 0x000e660000000a00 */
[----:B------:R-:W3:Y:S01]  /*0260*/  LDG.E.EL R13, desc[UR4][R8.64] ;  /* 0x00000004080d7981 */ /* 0x000ee2000c2e1900 */
[----:B--2---:R-:W-:-:S04]  /*0270*/  IMAD.WIDE R32, R27, 0x4, R36 ;  /* 0x000000041b207825 */ /* 0x004fc800078e0224 */
[----:B------:R-:W-:Y:S01]  /*0280*/  IMAD.WIDE R36, R3, 0x4, R36 ;  /* 0x0000000403247825 */ /* 0x000fe200078e0224 */
[----:B------:R2:W3:Y:S04]  /*0290*/  LDG.E.EL R16, desc[UR4][R32.64] ;  /* 0x0000000420107981 */ /* 0x0004e8000c2e1900 */
[----:B------:R-:W3:Y:S01]  /*02a0*/  LDG.E.EL R12, desc[UR4][R36.64] ;  /* 0x00000004240c7981 */ /* 0x000ee2000c2e1900 */
[----:B----4-:R-:W-:-:S05]  /*02b0*/  IMAD.WIDE R24, R17, 0x4, R24 ;  /* 0x0000000411187825 */ /* 0x010fca00078e0218 */
[----:B------:R-:W4:Y:S01]  /*02c0*/  LDG.E.128 R8, desc[UR4][R24.64+0x800] ;  /* 0x0008000418087981 */ /* 0x000f22000c1e1d00 */
[----:B01----:R-:W-:-:S05]  /*02d0*/  IMAD.WIDE R34, R3, 0x4, R4 ;  /* 0x0000000403227825 */ /* 0x003fca00078e0204 */
[----:B------:R-:W4:Y:S01]  /*02e0*/  LDG.E.EL R20, desc[UR4][R34.64] ;  /* 0x0000000422147981 */ /* 0x000f22000c2e1900 */
[----:B-----5:R-:W-:-:S04]  /*02f0*/  IMAD.WIDE R30, R3, 0x4, R22 ;  /* 0x00000004031e7825 */ /* 0x020fc800078e0216 */
[----:B------:R-:W-:Y:S01]  /*0300*/  IMAD.WIDE R28, R3, 0x4, R18 ;  /* 0x00000004031c7825 */ /* 0x000fe200078e0212 */
[----:B------:R0:W5:Y:S04]  /*0310*/  LDG.E.EL R14, desc[UR4][R30.64] ;  /* 0x000000041e0e7981 */ /* 0x000168000c2e1900 */
[----:B------:R-:W5:Y:S01]  /*0320*/  LDG.E.EL R21, desc[UR4][R28.64] ;  /* 0x000000041c157981 */ /* 0x000f62000c2e1900 */
[----:B--2---:R-:W-:-:S03]  /*0330*/  IMAD.WIDE R32, R27, 0x4, R4 ;  /* 0x000000041b207825 */ /* 0x004fc600078e0204 */
[----:B------:R-:W2:Y:S01]  /*0340*/  LDG.E.128 R4, desc[UR4][R24.64] ;  /* 0x0000000418047981 */ /* 0x000ea2000c1e1d00 */
[C---:B------:R-:W-:Y:S01]  /*0350*/  IMAD.WIDE R18, R27.reuse, 0x4, R18 ;  /* 0x000000041b127825 */ /* 0x040fe200078e0212 */
[----:B0-----:R-:W0:Y:S02]  /*0360*/  LDC.64 R30, c[0x0][0x210] ;  /* 0x00008400ff1e7b82 */ /* 0x001e240000000a00 */
[----:B------:R1:W2:Y:S01]  /*0370*/  LDG.E.EL R2, desc[UR4][R32.64] ;  /* 0x0000000420027981 */ /* 0x0002a2000c2e1900 */
[----:B------:R-:W-:-:S03]  /*0380*/  IMAD.WIDE R22, R27, 0x4, R22 ;  /* 0x000000041b167825 */ /* 0x000fc600078e0216 */
[----:B------:R-:W2:Y:S04]  /*0390*/  LDG.E.EL R19, desc[UR4][R18.64] ;  /* 0x0000000412137981 */ /* 0x000ea8000c2e1900 */
[----:B------:R0:W2:Y:S01]  /*03a0*/  LDG.E.EL R0, desc[UR4][R22.64] ;  /* 0x0000000416007981 */ /* 0x0000a2000c2e1900 */
[----:B-1----:R-:W1:Y:S01]  /*03b0*/  LDC.64 R32, c[0x0][0x260] ;  /* 0x00009800ff207b82 */ /* 0x002e620000000a00 */
[----:B0-----:R-:W-:-:S04]  /*03c0*/  IMAD.WIDE R30, R17, 0x4, R30 ;  /* 0x00000004111e7825 */ /* 0x001fc800078e021e */
[----:B---3--:R-:W-:-:S04]  /*03d0*/  FADD R13, R13, 9.9999997473787516356e-06 ;  /* 0x3727c5ac0d0d7421 */ /* 0x008fc80000000000 */
[----:B------:R-:W0:Y:S01]  /*03e0*/  MUFU.SQRT R28, R13 ;  /* 0x0000000d001c7308 */ /* 0x000e220000002000 */
[----:B------:R-:W-:-:S07]  /*03f0*/  FADD R15, R15, 9.9999997473787516356e-06 ;  /* 0x3727c5ac0f0f7421 */ /* 0x000fce0000000000 */
[----:B------:R-:W3:Y:S01]  /*0400*/  MUFU.SQRT R26, R15 ;  /* 0x0000000f001a7308 */ /* 0x000ee20000002000 */
[C---:B0-----:R-:W-:Y:S02]  /*0410*/  FSETP.GT.AND P1, PT, R28.reuse, 8.50705917302346158658e+37, PT ;  /* 0x7e8000001c00780b */ /* 0x041fe40003f24000 */
[----:B------:R-:W-:Y:S01]  /*0420*/  FSETP.GEU.AND P3, PT, R28, 1.175494350822287508e-38, PT ;  /* 0x008000001c00780b */ /* 0x000fe20003f6e000 */
[----:B------:R-:W-:Y:S01]  /*0430*/  FADD R22, R12, 9.9999997473787516356e-06 ;  /* 0x3727c5ac0c167421 */ /* 0x000fe20000000000 */
[C---:B---3--:R-:W-:Y:S02]  /*0440*/  FSETP.GT.AND P0, PT, R26.reuse, 8.50705917302346158658e+37, PT ;  /* 0x7e8000001a00780b */ /* 0x048fe40003f04000 */
[----:B------:R-:W-:-:S07]  /*0450*/  FSETP.GEU.AND P2, PT, R26, 1.175494350822287508e-38, PT ;  /* 0x008000001a00780b */ /* 0x000fce0003f4e000 */
[----:B------:R-:W-:Y:S01]  /*0460*/  @P1 FMUL R28, R28, 0.25 ;  /* 0x3e8000001c1c1820 */ /* 0x000fe20000400000 */
[----:B------:R-:W-:Y:S01]  /*0470*/  FADD R18, R16, 9.9999997473787516356e-06 ;  /* 0x3727c5ac10127421 */ /* 0x000fe20000000000 */
[----:B------:R-:W0:Y:S02]  /*0480*/  MUFU.SQRT R22, R22 ;  /* 0x0000001600167308 */ /* 0x000e240000002000 */
[----:B------:R-:W-:Y:S01]  /*0490*/  @!P3 FMUL R28, R28, 16777216 ;  /* 0x4b8000001c1cb820 */ /* 0x000fe20000400000 */
[----:B------:R-:W-:Y:S01]  /*04a0*/  HFMA2.MMA R16, -RZ, RZ, 1.625, 0 ;  /* 0x3e800000ff107435 */ /* 0x000fe200000001ff */
[----:B------:R-:W-:-:S04]  /*04b0*/  @P0 FMUL R26, R26, 0.25 ;  /* 0x3e8000001a1a0820 */ /* 0x000fc80000400000 */
[----:B------:R-:W3:Y:S01]  /*04c0*/  MUFU.RCP R28, R28 ;  /* 0x0000001c001c7308 */ /* 0x000ee20000001000 */
[----:B------:R-:W-:-:S04]  /*04d0*/  @!P2 FMUL R26, R26, 16777216 ;  /* 0x4b8000001a1aa820 */ /* 0x000fc80000400000 */
[----:B------:R-:W-:-:S03]  /*04e0*/  FSEL R13, R16, 1, P1 ;  /* 0x3f800000100d7808 */ /* 0x000fc60000800000 */
[----:B------:R-:W1:Y:S01]  /*04f0*/  MUFU.SQRT R18, R18 ;  /* 0x0000001200127308 */ /* 0x000e620000002000 */
[----:B0-----:R-:W-:Y:S01]  /*0500*/  FSETP.GT.AND P1, PT, R22, 8.50705917302346158658e+37, PT ;  /* 0x7e8000001600780b */ /* 0x001fe20003f24000 */
[----:B------:R-:W-:-:S06]  /*0510*/  @!P3 FMUL R13, R13, 16777216 ;  /* 0x4b8000000d0db820 */ /* 0x000fcc0000400000 */
[----:B------:R-:W0:Y:S01]  /*0520*/  MUFU.RCP R23, R26 ;  /* 0x0000001a00177308 */ /* 0x000e220000001000 */
[----:B------:R-:W-:Y:S01]  /*0530*/  FSEL R12, R16, 1, P0 ;  /* 0x3f800000100c7808 */ /* 0x000fe20000000000 */
[----:B---3--:R-:W-:Y:S01]  /*0540*/  FMUL R28, R28, R13 ;  /* 0x0000000d1c1c7220 */ /* 0x008fe20000400000 */
[----:B------:R-:W-:Y:S01]  /*0550*/  FSETP.GEU.AND P3, PT, R22, 1.175494350822287508e-38, PT ;  /* 0x008000001600780b */ /* 0x000fe20003f6e000 */
[--C-:B----4-:R-:W-:Y:S01]  /*0560*/  FADD R11, R11, -R20.reuse ;  /* 0x800000140b0b7221 */ /* 0x110fe20000000000 */
[--C-:B------:R-:W-:Y:S01]  /*0570*/  FADD R9, R9, -R20.reuse ;  /* 0x8000001409097221 */ /* 0x100fe20000000000 */
[----:B------:R-:W-:Y:S01]  /*0580*/  @!P2 FMUL R12, R12, 16777216 ;  /* 0x4b8000000c0ca820 */ /* 0x000fe20000400000 */
[--C-:B------:R-:W-:Y:S01]  /*0590*/  FADD R13, R10, -R20.reuse ;  /* 0x800000140a0d7221 */ /* 0x100fe20000000000 */
[----:B-1----:R-:W-:Y:S01]  /*05a0*/  FSETP.GT.AND P0, PT, R18, 8.50705917302346158658e+37, PT ;  /* 0x7e8000001200780b */ /* 0x002fe20003f04000 */
[----:B------:R-:W-:Y:S01]  /*05b0*/  FADD R15, R8, -R20 ;  /* 0x80000014080f7221 */ /* 0x000fe20000000000 */
[C---:B------:R-:W-:Y:S01]  /*05c0*/  FMUL R11, R28.reuse, R11 ;  /* 0x0000000b1c0b7220 */ /* 0x040fe20000400000 */
[----:B------:R-:W-:Y:S01]  /*05d0*/  FMUL R8, R28, R9 ;  /* 0x000000091c087220 */ /* 0x000fe20000400000 */
[----:B------:R-:W-:Y:S01]  /*05e0*/  FSETP.GEU.AND P2, PT, R18, 1.175494350822287508e-38, PT ;  /* 0x008000001200780b */ /* 0x000fe20003f4e000 */
[----:B------:R-:W-:Y:S01]  /*05f0*/  @P1 FMUL R22, R22, 0.25 ;  /* 0x3e80000016161820 */ /* 0x000fe20000400000 */
[----:B0-----:R-:W-:Y:S01]  /*0600*/  FMUL R23, R23, R12 ;  /* 0x0000000c17177220 */ /* 0x001fe20000400000 */
[C---:B------:R-:W-:Y:S01]  /*0610*/  FMUL R12, R28.reuse, R13 ;  /* 0x0000000d1c0c7220 */ /* 0x040fe20000400000 */
[----:B------:R-:W-:Y:S01]  /*0620*/  FMUL R28, R28, R15 ;  /* 0x0000000f1c1c7220 */ /* 0x000fe20000400000 */
[C-C-:B-----5:R-:W-:Y:S01]  /*0630*/  FFMA R15, R14.reuse, R11, R21.reuse ;  /* 0x0000000b0e0f7223 */ /* 0x160fe20000000015 */
[----:B------:R-:W-:Y:S01]  /*0640*/  FFMA R13, R14, R8, R21 ;  /* 0x000000080e0d7223 */ /* 0x000fe20000000015 */
[----:B------:R-:W0:Y:S01]  /*0650*/  LDC.64 R10, c[0x0][0x220] ;  /* 0x00008800ff0a7b82 */ /* 0x000e220000000a00 */
[----:B------:R-:W-:Y:S01]  /*0660*/  @!P3 FMUL R22, R22, 16777216 ;  /* 0x4b8000001616b820 */ /* 0x000fe20000400000 */
[----:B------:R-:W-:-:S06]  /*0670*/  @P0 FMUL R18, R18, 0.25 ;  /* 0x3e80000012120820 */ /* 0x000fcc0000400000 */
[----:B------:R-:W1:Y:S01]  /*0680*/  LDC.64 R8, c[0x0][0x250] ;  /* 0x00009400ff087b82 */ /* 0x000e620000000a00 */
[----:B------:R-:W3:Y:S01]  /*0690*/  MUFU.RCP R22, R22 ;  /* 0x0000001600167308 */ /* 0x000ee20000001000 */
[----:B------:R-:W-:Y:S01]  /*06a0*/  @!P2 FMUL R18, R18, 16777216 ;  /* 0x4b8000001212a820 */ /* 0x000fe20000400000 */
[C-C-:B------:R-:W-:Y:S01]  /*06b0*/  FFMA R12, R14.reuse, R12, R21.reuse ;  /* 0x0000000c0e0c7223 */ /* 0x140fe20000000015 */
[----:B------:R-:W-:Y:S01]  /*06c0*/  FFMA R14, R14, R28, R21 ;  /* 0x0000001c0e0e7223 */ /* 0x000fe20000000015 */
[--C-:B--2---:R-:W-:Y:S01]  /*06d0*/  FADD R20, R7, -R2.reuse ;  /* 0x8000000207147221 */ /* 0x104fe20000000000 */
[--C-:B------:R-:W-:Y:S01]  /*06e0*/  FADD R6, R6, -R2.reuse ;  /* 0x8000000206067221 */ /* 0x100fe20000000000 */
[--C-:B------:R-:W-:Y:S01]  /*06f0*/  FADD R24, R5, -R2.reuse ;  /* 0x8000000205187221 */ /* 0x100fe20000000000 */
[----:B------:R-:W-:Y:S01]  /*0700*/  FADD R26, R4, -R2 ;  /* 0x80000002041a7221 */ /* 0x000fe20000000000 */
[C---:B------:R-:W-:Y:S01]  /*0710*/  FSEL R21, R16.reuse, 1, P1 ;  /* 0x3f80000010157808 */ /* 0x040fe20000800000 */
[----:B------:R2:W4:Y:S01]  /*0720*/  MUFU.RCP R2, R18 ;  /* 0x0000001200027308 */ /* 0x0005220000001000 */
[C---:B------:R-:W-:Y:S01]  /*0730*/  FMUL R20, R23.reuse, R20 ;  /* 0x0000001417147220 */ /* 0x040fe20000400000 */
[C---:B------:R-:W-:Y:S01]  /*0740*/  FMUL R4, R23.reuse, R6 ;  /* 0x0000000617047220 */ /* 0x040fe20000400000 */
[C---:B------:R-:W-:Y:S01]  /*0750*/  FMUL R24, R23.reuse, R24 ;  /* 0x0000001817187220 */ /* 0x040fe20000400000 */
[----:B------:R-:W-:Y:S01]  /*0760*/  FMUL R26, R23, R26 ;  /* 0x0000001a171a7220 */ /* 0x000fe20000400000 */
[----:B------:R-:W-:Y:S01]  /*0770*/  @!P3 FMUL R21, R21, 16777216 ;  /* 0x4b8000001515b820 */ /* 0x000fe20000400000 */
[----:B------:R-:W-:Y:S01]  /*0780*/  FSEL R5, R16, 1, P0 ;  /* 0x3f80000010057808 */ /* 0x000fe20000000000 */
[C-C-:B------:R-:W-:Y:S01]  /*0790*/  FFMA R20, R0.reuse, R20, R19.reuse ;  /* 0x0000001400147223 */ /* 0x140fe20000000013 */
[C-C-:B------:R-:W-:Y:S01]  /*07a0*/  FFMA R4, R0.reuse, R4, R19.reuse ;  /* 0x0000000400047223 */ /* 0x140fe20000000013 */
[C-C-:B--2---:R-:W-:Y:S01]  /*07b0*/  FFMA R18, R0.reuse, R24, R19.reuse ;  /* 0x0000001800127223 */ /* 0x144fe20000000013 */
[----:B------:R-:W-:Y:S01]  /*07c0*/  FFMA R7, R0, R26, R19 ;  /* 0x0000001a00077223 */ /* 0x000fe20000000013 */
[----:B---3--:R-:W-:Y:S01]  /*07d0*/  FMUL R0, R22, R21 ;  /* 0x0000001516007220 */ /* 0x008fe20000400000 */
[----:B0-----:R-:W-:-:S04]  /*07e0*/  IMAD.WIDE R36, R27, 0x4, R10 ;  /* 0x000000041b247825 */ /* 0x001fc800078e020a */
[----:B------:R-:W-:Y:S01]  /*07f0*/  @!P2 FMUL R5, R5, 16777216 ;  /* 0x4b8000000505a820 */ /* 0x000fe20000400000 */
[----:B------:R-:W0:Y:S01]  /*0800*/  LDC.64 R24, c[0x0][0x268] ;  /* 0x00009a00ff187b82 */ /* 0x000e220000000a00 */
[----:B------:R-:W-:-:S04]  /*0810*/  IMAD.WIDE R22, R3, 0x4, R10 ;  /* 0x0000000403167825 */ /* 0x000fc800078e020a */
[----:B-1----:R-:W-:-:S04]  /*0820*/  IMAD.WIDE R28, R3, 0x4, R8 ;  /* 0x00000004031c7825 */ /* 0x002fc800078e0208 */
[----:B----4-:R-:W-:Y:S01]  /*0830*/  FMUL R5, R2, R5 ;  /* 0x0000000502057220 */ /* 0x010fe20000400000 */
[----:B------:R-:W2:Y:S01]  /*0840*/  LDG.E.EL R22, desc[UR4][R22.64] ;  /* 0x0000000416167981 */ /* 0x000ea2000c2e1900 */
[----:B------:R-:W-:-:S03]  /*0850*/  IMAD.WIDE R10, R27, 0x4, R8 ;  /* 0x000000041b0a7825 */ /* 0x000fc600078e0208 */
[----:B------:R-:W3:Y:S04]  /*0860*/  LDG.E.EL R29, desc[UR4][R28.64] ;  /* 0x000000041c1d7981 */ /* 0x000ee8000c2e1900 */
[----:B------:R-:W4:Y:S01]  /*0870*/  LDG.E.EL R2, desc[UR4][R10.64] ;  /* 0x000000040a027981 */ /* 0x000f22000c2e1900 */
[----:B------:R-:W-:Y:S01]  /*0880*/  IMAD.WIDE R34, R27, 0x4, R32 ;  /* 0x000000041b227825 */ /* 0x000fe200078e0220 */
[----:B------:R-:W-:Y:S02]  /*0890*/  FSETP.GEU.AND P0, PT, R15, RZ, PT ;  /* 0x000000ff0f00720b */ /* 0x000fe40003f0e000 */
[----:B------:R-:W-:Y:S01]  /*08a0*/  FSETP.GEU.AND P1, PT, R12, RZ, PT ;  /* 0x000000ff0c00720b */ /* 0x000fe20003f2e000 */
[----:B------:R-:W5:Y:S04]  /*08b0*/  LDG.E.EL R21, desc[UR4][R36.64] ;  /* 0x0000000424157981 */ /* 0x000f68000c2e1900 */
[----:B------:R-:W2:Y:S01]  /*08c0*/  LDG.E.128 R8, desc[UR4][R30.64+0x800] ;  /* 0x000800041e087981 */ /* 0x000ea2000c1e1d00 */
[----:B0-----:R-:W-:Y:S01]  /*08d0*/  IMAD.WIDE R26, R27, 0x4, R24 ;  /* 0x000000041b1a7825 */ /* 0x001fe200078e0218 */
[----:B------:R-:W-:-:S02]  /*08e0*/  FSETP.GEU.AND P2, PT, R13, RZ, PT ;  /* 0x000000ff0d00720b */ /* 0x000fc40003f4e000 */
[----:B------:R-:W-:Y:S01]  /*08f0*/  FSETP.GEU.AND P3, PT, R14, RZ, PT ;  /* 0x000000ff0e00720b */ /* 0x000fe20003f6e000 */
[C---:B------:R-:W-:Y:S01]  /*0900*/  IMAD.WIDE R24, R3.reuse, 0x4, R24 ;  /* 0x0000000403187825 */ /* 0x040fe200078e0218 */
[----:B------:R-:W4:Y:S03]  /*0910*/  LDG.E.EL R6, desc[UR4][R26.64] ;  /* 0x000000041a067981 */ /* 0x000f26000c2e1900 */
[----:B------:R-:W-:Y:S01]  /*0920*/  IMAD.WIDE R32, R3, 0x4, R32 ;  /* 0x0000000403207825 */ /* 0x000fe200078e0220 */
[----:B------:R-:W4:Y:S04]  /*0930*/  LDG.E.EL R19, desc[UR4][R34.64] ;  /* 0x0000000422137981 */ /* 0x000f28000c2e1900 */
[----:B------:R0:W4:Y:S04]  /*0940*/  LDG.E.EL R3, desc[UR4][R24.64] ;  /* 0x0000000418037981 */ /* 0x000128000c2e1900 */
[----:B------:R-:W4:Y:S01]  /*0950*/  LDG.E.EL R16, desc[UR4][R32.64] ;  /* 0x0000000420107981 */ /* 0x000f22000c2e1900 */
[----:B0-----:R-:W-:-:S02]  /*0960*/  FSEL R24, R13, RZ, P2 ;  /* 0x000000ff0d187208 */ /* 0x001fc40001000000 */
[----:B------:R-:W-:Y:S01]  /*0970*/  FSEL R13, R14, RZ, P3 ;  /* 0x000000ff0e0d7208 */ /* 0x000fe20001800000 */
[--C-:B--2---:R-:W-:Y:S01]  /*0980*/  FADD R11, R11, R22.reuse ;  /* 0x000000160b0b7221 */ /* 0x104fe20000000000 */
[--C-:B------:R-:W-:Y:S01]  /*0990*/  FADD R10, R10, R22.reuse ;  /* 0x000000160a0a7221 */ /* 0x100fe20000000000 */
[--C-:B------:R-:W-:Y:S01]  /*09a0*/  FADD R9, R9, R22.reuse ;  /* 0x0000001609097221 */ /* 0x100fe20000000000 */
[----:B------:R-:W-:Y:S01]  /*09b0*/  FADD R8, R8, R22 ;  /* 0x0000001608087221 */ /* 0x000fe20000000000 */
[----:B------:R-:W-:Y:S02]  /*09c0*/  FSEL R22, R15, RZ, P0 ;  /* 0x000000ff0f167208 */ /* 0x000fe40000000000 */
[----:B------:R-:W-:Y:S01]  /*09d0*/  FSEL R15, R12, RZ, P1 ;  /* 0x000000ff0c0f7208 */ /* 0x000fe20000800000 */
[----:B------:R-:W-:Y:S01]  /*09e0*/  FADD R24, R9, R24 ;  /* 0x0000001809187221 */ /* 0x000fe20000000000 */
[----:B------:R-:W-:Y:S01]  /*09f0*/  FADD R14, R8, R13 ;  /* 0x0000000d080e7221 */ /* 0x000fe20000000000 */
[----:B------:R-:W-:-:S02]  /*0a00*/  FADD R22, R11, R22 ;  /* 0x000000160b167221 */ /* 0x000fc40000000000 */
[----:B------:R-:W-:Y:S01]  /*0a10*/  FADD R12, R10, R15 ;  /* 0x0000000f0a0c7221 */ /* 0x000fe20000000000 */
[C---:B---3--:R-:W-:Y:S01]  /*0a20*/  FADD R27, -R29.reuse, R24 ;  /* 0x000000181d1b7221 */ /* 0x048fe20000000100 */
[C---:B------:R-:W-:Y:S02]  /*0a30*/  FADD R23, -R29.reuse, R22 ;  /* 0x000000161d177221 */ /* 0x040fe40000000100 */
[C---:B------:R-:W-:Y:S01]  /*0a40*/  FADD R25, -R29.reuse, R12 ;  /* 0x0000000c1d197221 */ /* 0x040fe20000000100 */
[----:B------:R-:W-:Y:S02]  /*0a50*/  FADD R29, -R29, R14 ;  /* 0x0000000e1d1d7221 */ /* 0x000fe40000000100 */
[----:B------:R-:W5:Y:S01]  /*0a60*/  LDG.E.128 R12, desc[UR4][R30.64] ;  /* 0x000000041e0c7981 */ /* 0x000f62000c1e1d00 */
[----:B------:R-:W-:Y:S01]  /*0a70*/  FSETP.GEU.AND P3, PT, R7, RZ, PT ;  /* 0x000000ff0700720b */ /* 0x000fe20003f6e000 */
[-C--:B------:R-:W-:Y:S01]  /*0a80*/  FMUL R28, R23, R0.reuse ;  /* 0x00000000171c7220 */ /* 0x080fe20000400000 */
[----:B------:R-:W-:Y:S01]  /*0a90*/  FSETP.GEU.AND P2, PT, R18, RZ, PT ;  /* 0x000000ff1200720b */ /* 0x000fe20003f4e000 */
[----:B------:R-:W-:Y:S01]  /*0aa0*/  FMUL R24, R27, R0 ;  /* 0x000000001b187220 */ /* 0x000fe20000400000 */
[----:B------:R-:W-:-:S02]  /*0ab0*/  FSETP.GEU.AND P1, PT, R4, RZ, PT ;  /* 0x000000ff0400720b */ /* 0x000fc40003f2e000 */
[----:B------:R-:W-:Y:S02]  /*0ac0*/  FSETP.GEU.AND P0, PT, R20, RZ, PT ;  /* 0x000000ff1400720b */ /* 0x000fe40003f0e000 */
[----:B------:R-:W-:Y:S01]  /*0ad0*/  FSEL R23, R7, RZ, P3 ;  /* 0x000000ff07177208 */ /* 0x000fe20001800000 */
[-C--:B------:R-:W-:Y:S01]  /*0ae0*/  FMUL R22, R29, R0.reuse ;  /* 0x000000001d167220 */ /* 0x080fe20000400000 */
[----:B------:R-:W-:Y:S02]  /*0af0*/  FSEL R18, R18, RZ, P2 ;  /* 0x000000ff12127208 */ /* 0x000fe40001000000 */
[----:B------:R-:W-:Y:S01]  /*0b00*/  FSEL R7, R4, RZ, P1 ;  /* 0x000000ff04077208 */ /* 0x000fe20000800000 */
[----:B------:R-:W-:Y:S01]  /*0b10*/  FMUL R26, R25, R0 ;  /* 0x00000000191a7220 */ /* 0x000fe20000400000 */
[----:B------:R-:W-:Y:S01]  /*0b20*/  FSEL R20, R20, RZ, P0 ;  /* 0x000000ff14147208 */ /* 0x000fe20000000000 */
[C-C-:B----4-:R-:W-:Y:S02]  /*0b30*/  FFMA R22, R16.reuse, R22, R3.reuse ;  /* 0x0000001610167223 */ /* 0x150fe40000000003 */
[----:B------:R-:W-:-:S03]  /*0b40*/  FFMA R0, R16, R26, R3 ;  /* 0x0000001a10007223 */ /* 0x000fc60000000003 */
[----:B------:R-:W-:Y:S01]  /*0b50*/  FSETP.GEU.AND P2, PT, R22, RZ, PT ;  /* 0x000000ff1600720b */ /* 0x000fe20003f4e000 */
[----:B------:R-:W-:Y:S01]  /*0b60*/  STG.E.128 desc[UR4][R30.64+0x800], R8 ;  /* 0x000800081e007986 */ /* 0x000fe2000c101d04 */
[--C-:B-----5:R-:W-:Y:S01]  /*0b70*/  FADD R12, R12, R21.reuse ;  /* 0x000000150c0c7221 */ /* 0x120fe20000000000 */
[--C-:B------:R-:W-:Y:S01]  /*0b80*/  FADD R15, R15, R21.reuse ;  /* 0x000000150f0f7221 */ /* 0x100fe20000000000 */
[--C-:B------:R-:W-:Y:S01]  /*0b90*/  FADD R14, R14, R21.reuse ;  /* 0x000000150e0e7221 */ /* 0x100fe20000000000 */
[----:B------:R-:W-:Y:S01]  /*0ba0*/  FADD R13, R13, R21 ;  /* 0x000000150d0d7221 */ /* 0x000fe20000000000 */
[----:B------:R-:W-:Y:S01]  /*0bb0*/  FFMA R21, R16, R24, R3 ;  /* 0x0000001810157223 */ /* 0x000fe20000000003 */
[----:B------:R-:W-:Y:S01]  /*0bc0*/  FADD R29, R12, R23 ;  /* 0x000000170c1d7221 */ /* 0x000fe20000000000 */
[----:B------:R-:W0:Y:S01]  /*0bd0*/  LDC.64 R24, c[0x0][0x218] ;  /* 0x00008600ff187b82 */ /* 0x000e220000000a00 */
[----:B------:R-:W-:Y:S01]  /*0be0*/  FADD R27, R13, R18 ;  /* 0x000000120d1b7221 */ /* 0x000fe20000000000 */
[----:B------:R-:W-:Y:S01]  /*0bf0*/  FADD R23, R14, R7 ;  /* 0x000000070e177221 */ /* 0x000fe20000000000 */
[----:B------:R-:W-:Y:S01]  /*0c00*/  FADD R7, R15, R20 ;  /* 0x000000140f077221 */ /* 0x000fe20000000000 */
[----:B------:R-:W-:Y:S01]  /*0c10*/  FADD R18, -R2, R29 ;  /* 0x0000001d02127221 */ /* 0x000fe20000000100 */
[----:B------:R-:W-:Y:S01]  /*0c20*/  FFMA R3, R16, R28, R3 ;  /* 0x0000001c10037223 */ /* 0x000fe20000000003 */
[C---:B------:R-:W-:Y:S01]  /*0c30*/  FADD R16, -R2.reuse, R27 ;  /* 0x0000001b02107221 */ /* 0x040fe20000000100 */
[C---:B------:R-:W-:Y:S01]  /*0c40*/  FADD R4, -R2.reuse, R23 ;  /* 0x0000001702047221 */ /* 0x040fe20000000100 */
[----:B------:R-:W-:Y:S01]  /*0c50*/  FADD R2, -R2, R7 ;  /* 0x0000000702027221 */ /* 0x000fe20000000100 */
[-C--:B------:R-:W-:Y:S01]  /*0c60*/  FMUL R18, R18, R5.reuse ;  /* 0x0000000512127220 */ /* 0x080fe20000400000 */
[-C--:B------:R-:W-:Y:S01]  /*0c70*/  FMUL R7, R16, R5.reuse ;  /* 0x0000000510077220 */ /* 0x080fe20000400000 */
[-C--:B------:R-:W-:Y:S01]  /*0c80*/  FMUL R23, R4, R5.reuse ;  /* 0x0000000504177220 */ /* 0x080fe20000400000 */
[----:B------:R-:W-:Y:S01]  /*0c90*/  FMUL R5, R2, R5 ;  /* 0x0000000502057220 */ /* 0x000fe20000400000 */
[C-C-:B------:R-:W-:Y:S01]  /*0ca0*/  FFMA R18, R19.reuse, R18, R6.reuse ;  /* 0x0000001213127223 */ /* 0x140fe20000000006 */
[C-C-:B------:R-:W-:Y:S01]  /*0cb0*/  FFMA R7, R19.reuse, R7, R6.reuse ;  /* 0x0000000713077223 */ /* 0x140fe20000000006 */
[C-C-:B------:R-:W-:Y:S01]  /*0cc0*/  FFMA R23, R19.reuse, R23, R6.reuse ;  /* 0x0000001713177223 */ /* 0x140fe20000000006 */
[----:B------:R-:W-:-:S02]  /*0cd0*/  FFMA R19, R19, R5, R6 ;  /* 0x0000000513137223 */ /* 0x000fc40000000006 */
[C---:B------:R-:W-:Y:S02]  /*0ce0*/  FSETP.GEU.AND P6, PT, R18.reuse, RZ, PT ;  /* 0x000000ff1200720b */ /* 0x040fe40003fce000 */
[----:B------:R-:W-:Y:S02]  /*0cf0*/  FSETP.GEU.AND P5, PT, R7, RZ, PT ;  /* 0x000000ff0700720b */ /* 0x000fe40003fae000 */
[----:B------:R-:W-:Y:S02]  /*0d00*/  FSETP.GEU.AND P3, PT, R19, RZ, PT ;  /* 0x000000ff1300720b */ /* 0x000fe40003f6e000 */
[----:B------:R-:W-:Y:S02]  /*0d10*/  FSEL R4, R18, RZ, P6 ;  /* 0x000000ff12047208 */ /* 0x000fe40003000000 */
[----:B------:R-:W-:Y:S02]  /*0d20*/  FSETP.GEU.AND P4, PT, R23, RZ, PT ;  /* 0x000000ff1700720b */ /* 0x000fe40003f8e000 */
[----:B------:R-:W-:-:S02]  /*0d30*/  FSETP.GEU.AND P1, PT, R21, RZ, PT ;  /* 0x000000ff1500720b */ /* 0x000fc40003f2e000 */
[----:B------:R-:W-:Y:S02]  /*0d40*/  FSETP.GEU.AND P0, PT, R3, RZ, PT ;  /* 0x000000ff0300720b */ /* 0x000fe40003f0e000 */
[----:B------:R-:W-:Y:S01]  /*0d50*/  FSETP.GEU.AND P6, PT, R0, RZ, PT ;  /* 0x000000ff0000720b */ /* 0x000fe20003fce000 */
[----:B0-----:R-:W-:Y:S01]  /*0d60*/  IMAD.WIDE R24, R17, 0x4, R24 ;  /* 0x0000000411187825 */ /* 0x001fe200078e0218 */
[----:B------:R-:W-:Y:S02]  /*0d70*/  FSEL R5, R7, RZ, P5 ;  /* 0x000000ff07057208 */ /* 0x000fe40002800000 */
[----:B------:R-:W-:Y:S02]  /*0d80*/  FSEL R7, R19, RZ, P3 ;  /* 0x000000ff13077208 */ /* 0x000fe40001800000 */
[----:B------:R-:W-:Y:S02]  /*0d90*/  FSEL R6, R23, RZ, P4 ;  /* 0x000000ff17067208 */ /* 0x000fe40002000000 */
[----:B------:R-:W-:-:S02]  /*0da0*/  FSEL R16, R22, RZ, P2 ;  /* 0x000000ff16107208 */ /* 0x000fc40001000000 */
[----:B------:R-:W-:Y:S02]  /*0db0*/  FSEL R17, R21, RZ, P1 ;  /* 0x000000ff15117208 */ /* 0x000fe40000800000 */
[----:B------:R-:W-:Y:S02]  /*0dc0*/  FSEL R19, R3, RZ, P0 ;  /* 0x000000ff03137208 */ /* 0x000fe40000000000 */
[----:B------:R-:W-:Y:S01]  /*0dd0*/  FSEL R18, R0, RZ, P6 ;  /* 0x000000ff00127208 */ /* 0x000fe20003000000 */
[----:B------:R-:W-:Y:S04]  /*0de0*/  STG.E.128 desc[UR4][R30.64], R12 ;  /* 0x0000000c1e007986 */ /* 0x000fe8000c101d04 */
[----:B------:R-:W-:Y:S04]  /*0df0*/  STG.E.128 desc[UR4][R24.64], R4 ;  /* 0x0000000418007986 */ /* 0x000fe8000c101d04 */
[----:B------:R-:W-:Y:S01]  /*0e00*/  STG.E.128 desc[UR4][R24.64+0x800], R16 ;  /* 0x0008001018007986 */ /* 0x000fe2000c101d04 */
[----:B------:R-:W-:Y:S05]  /*0e10*/  EXIT ;  /* 0x000000000000794d */ /* 0x000fea0003800000 */
.L_x_0:
[----:B------:R-:W-:-:S00]  /*0e20*/  BRA `(.L_x_0) ;  /* 0xfffffffc00fc7947 */ /* 0x000fc0000383ffff */
[----:B------:R-:W-:-:S00]  /*0e30*/  NOP ;  /* 0x0000000000007918 */ /* 0x000fc00000000000 */
        /* <DEDUP_REMOVED lines=12> */
.L_x_1:


//--------------------- .nv.global.init           --------------------------
	.section	.nv.global.init,"aw",@progbits
.nv.global.init:
	.type		_$_str,@object
	.size		_$_str,(_$_str_$_2 - _$_str)
_$_str:
        /*0000*/ 	.byte	0x5f, 0x5f, 0x43, 0x55, 0x44, 0x41, 0x5f, 0x46, 0x54, 0x5a, 0x00
	.type		_$_str_$_2,@object
	.size		_$_str_$_2,(.L_1 - _$_str_$_2)
_$_str_$_2:
        /*000b*/ 	.byte	0x5f, 0x5f, 0x43, 0x55, 0x44, 0x41, 0x5f, 0x50, 0x52, 0x45, 0x43, 0x5f, 0x53, 0x51, 0x52, 0x54
        /*001b*/ 	.byte	0x00
.L_1:


//--------------------- .nv.constant0.triton_poi_fused__native_batch_norm_legit_no_training_add_convolution_relu_1 --------------------------
	.section	.nv.constant0.triton_poi_fused__native_batch_norm_legit_no_training_add_convolution_relu_1,"a",@progbits
	.sectionflags	@""
	.align	4
.nv.constant0.triton_poi_fused__native_batch_norm_legit_no_training_add_convolution_relu_1:
	.zero		628
